	.headerflags	@"EF_CUDA_TEXMODE_UNIFIED EF_CUDA_64BIT_ADDRESS EF_CUDA_ACCELERATORS EF_CUDA_SM90 EF_CUDA_VIRTUAL_SM(EF_CUDA_SM90)"
	.elftype	@"ET_EXEC"


//--------------------- .nv.info                  --------------------------
	.section	.nv.info,"",@"SHT_CUDA_INFO"
	.align	4


	//----- nvinfo : EIATTR_REGCOUNT
	.align		4
        /*0000*/ 	.byte	0x04, 0x2f
        /*0002*/ 	.short	(.L_1 - .L_0)
	.align		4
.L_0:
        /*0004*/ 	.word	index@(triton_poi_fused_convolution_mul_5)
        /*0008*/ 	.word	0x00000010


	//----- nvinfo : EIATTR_MIN_STACK_SIZE
	.align		4
.L_1:
        /*000c*/ 	.byte	0x04, 0x12
        /*000e*/ 	.short	(.L_3 - .L_2)
	.align		4
.L_2:
        /*0010*/ 	.word	index@(triton_poi_fused_convolution_mul_5)
        /*0014*/ 	.word	0x00000000


	//----- nvinfo : EIATTR_FRAME_SIZE
	.align		4
.L_3:
        /*0018*/ 	.byte	0x04, 0x11
        /*001a*/ 	.short	(.L_5 - .L_4)
	.align		4
.L_4:
        /*001c*/ 	.word	index@(triton_poi_fused_convolution_mul_5)
        /*0020*/ 	.word	0x00000000


	//----- nvinfo : EIATTR_MIN_STACK_SIZE
	.align		4
.L_5:
        /*0024*/ 	.byte	0x04, 0x12
        /*0026*/ 	.short	(.L_7 - .L_6)
	.align		4
.L_6:
        /*0028*/ 	.word	index@(triton_poi_fused_convolution_mul_5)
        /*002c*/ 	.word	0x00000000
.L_7:


//--------------------- .nv.info.triton_poi_fused_convolution_mul_5 --------------------------
	.section	.nv.info.triton_poi_fused_convolution_mul_5,"",@"SHT_CUDA_INFO"
	.sectionflags	@""
	.align	4


	//----- nvinfo : EIATTR_CUDA_API_VERSION
	.align		4
        /*0000*/ 	.byte	0x04, 0x37
        /*0002*/ 	.short	(.L_9 - .L_8)
.L_8:
        /*0004*/ 	.word	0x0000007c


	//----- nvinfo : EIATTR_KPARAM_INFO
	.align		4
.L_9:
        /*0008*/ 	.byte	0x04, 0x17
        /*000a*/ 	.short	(.L_11 - .L_10)
.L_10:
        /*000c*/ 	.word	0x00000000
        /*0010*/ 	.short	0x0003
        /*0012*/ 	.short	0x0018
        /*0014*/ 	.byte	0x00, 0xf0, 0x11, 0x00


	//----- nvinfo : EIATTR_KPARAM_INFO
	.align		4
.L_11:
        /*0018*/ 	.byte	0x04, 0x17
        /*001a*/ 	.short	(.L_13 - .L_12)
.L_12:
        /*001c*/ 	.word	0x00000000
        /*0020*/ 	.short	0x0002
        /*0022*/ 	.short	0x0010
        /*0024*/ 	.byte	0x00, 0xf4, 0x21, 0x00


	//----- nvinfo : EIATTR_KPARAM_INFO
	.align		4
.L_13:
        /*0028*/ 	.byte	0x04, 0x17
        /*002a*/ 	.short	(.L_15 - .L_14)
.L_14:
        /*002c*/ 	.word	0x00000000
        /*0030*/ 	.short	0x0001
        /*0032*/ 	.short	0x0008
        /*0034*/ 	.byte	0x00, 0xf4, 0x21, 0x00


	//----- nvinfo : EIATTR_KPARAM_INFO
	.align		4
.L_15:
        /*0038*/ 	.byte	0x04, 0x17
        /*003a*/ 	.short	(.L_17 - .L_16)
.L_16:
        /*003c*/ 	.word	0x00000000
        /*0040*/ 	.short	0x0000
        /*0042*/ 	.short	0x0000
        /*0044*/ 	.byte	0x00, 0xf4, 0x21, 0x00


	//----- nvinfo : EIATTR_SPARSE_MMA_MASK
	.align		4
.L_17:
        /*0048*/ 	.byte	0x03, 0x50
        /*004a*/ 	.short	0x0000


	//----- nvinfo : EIATTR_MAXREG_COUNT
	.align		4
        /*004c*/ 	.byte	0x03, 0x1b
        /*004e*/ 	.short	0x00ff


	//----- nvinfo : EIATTR_EXIT_INSTR_OFFSETS
	.align		4
        /*0050*/ 	.byte	0x04, 0x1c
        /*0052*/ 	.short	(.L_19 - .L_18)


	//   ....[0]....
.L_18:
        /*0054*/ 	.word	0x00000210


	//   ....[1]....
        /*0058*/ 	.word	0x00000230


	//----- nvinfo : EIATTR_REQNTID
	.align		4
.L_19:
        /*005c*/ 	.byte	0x04, 0x10
        /*005e*/ 	.short	(.L_21 - .L_20)
.L_20:
        /*0060*/ 	.word	0x00000080
        /*0064*/ 	.word	0x00000001
        /*0068*/ 	.word	0x00000001


	//----- nvinfo : EIATTR_CBANK_PARAM_SIZE
	.align		4
.L_21:
        /*006c*/ 	.byte	0x03, 0x19
        /*006e*/ 	.short	0x001c


	//----- nvinfo : EIATTR_PARAM_CBANK
	.align		4
        /*0070*/ 	.byte	0x04, 0x0a
        /*0072*/ 	.short	(.L_23 - .L_22)
	.align		4
.L_22:
        /*0074*/ 	.word	index@(.nv.constant0.triton_poi_fused_convolution_mul_5)
        /*0078*/ 	.short	0x0210
        /*007a*/ 	.short	0x001c


	//----- nvinfo : EIATTR_SW_WAR
	.align		4
.L_23:
        /*007c*/ 	.byte	0x04, 0x36
        /*007e*/ 	.short	(.L_25 - .L_24)
.L_24:
        /*0080*/ 	.word	0x00000008
.L_25:


//--------------------- .nv.callgraph             --------------------------
	.section	.nv.callgraph,"",@"SHT_CUDA_CALLGRAPH"
	.align	4
	.sectionentsize	8
	.align		4
        /*0000*/ 	.word	0x00000000
	.align		4
        /*0004*/ 	.word	0xffffffff
	.align		4
        /*0008*/ 	.word	0x00000000
	.align		4
        /*000c*/ 	.word	0xfffffffe
	.align		4
        /*0010*/ 	.word	0x00000000
	.align		4
        /*0014*/ 	.word	0xfffffffd
	.align		4
        /*0018*/ 	.word	0x00000000
	.align		4
        /*001c*/ 	.word	0xfffffffc


//--------------------- .text.triton_poi_fused_convolution_mul_5 --------------------------
	.section	.text.triton_poi_fused_convolution_mul_5,"ax",@progbits
	.align	128
        .global         triton_poi_fused_convolution_mul_5
        .type           triton_poi_fused_convolution_mul_5,@function
        .size           triton_poi_fused_convolution_mul_5,(.L_x_1 - triton_poi_fused_convolution_mul_5)
        .other          triton_poi_fused_convolution_mul_5,@"STO_CUDA_ENTRY STV_DEFAULT"
triton_poi_fused_convolution_mul_5:
.text.triton_poi_fused_convolution_mul_5:
[----:B------:R-:W0:Y:S02]  /*0000*/  LDC R1, c[0x0][0x28] ;  /* 0x00000a00ff017b82 */ /* 0x000e240000000800 */
[----:B------:R-:W1:Y:S01]  /*0010*/  S2R R0, SR_TID.X ;  /* 0x0000000000007919 */ /* 0x000e620000002100 */
[----:B------:R-:W2:Y:S01]  /*0020*/  LDC.64 R4, c[0x0][0x218] ;  /* 0x00008600ff047b82 */ /* 0x000ea20000000a00 */
[----:B------:R-:W-:Y:S01]  /*0030*/  ULDC.64 UR4, c[0x0][0x208] ;  /* 0x0000820000047ab9 */ /* 0x000fe20000000a00 */
[----:B------:R-:W-:Y:S01]  /*0040*/  CS2R R12, SRZ ;  /* 0x00000000000c7805 */ /* 0x000fe2000001ff00 */
[----:B------:R-:W3:Y:S05]  /*0050*/  S2R R9, SR_CTAID.X ;  /* 0x0000000000097919 */ /* 0x000eea0000002500 */
[----:B------:R-:W4:Y:S08]  /*0060*/  LDC.64 R6, c[0x0][0x220] ;  /* 0x00008800ff067b82 */ /* 0x000f300000000a00 */
[----:B------:R-:W5:Y:S01]  /*0070*/  LDC.64 R2, c[0x0][0x210] ;  /* 0x00008400ff027b82 */ /* 0x000f620000000a00 */
[----:B-1----:R-:W-:Y:S01]  /*0080*/  IMAD.SHL.U32 R0, R0, 0x2, RZ ;  /* 0x0000000200007824 */ /* 0x002fe200078e00ff */
[----:B---3--:R-:W-:-:S04]  /*0090*/  SHF.R.S32.HI R8, RZ, 0x17, R9 ;  /* 0x00000017ff087819 */ /* 0x008fc80000011409 */
[----:B------:R-:W-:Y:S02]  /*00a0*/  LOP3.LUT R0, R0, 0xfe, RZ, 0xc0, !PT ;  /* 0x000000fe00007812 */ /* 0x000fe400078ec0ff */
[----:B------:R-:W-:-:S03]  /*00b0*/  SGXT R8, R8, 0x1 ;  /* 0x000000010808781a */ /* 0x000fc60000000200 */
[----:B------:R-:W-:-:S04]  /*00c0*/  IMAD R9, R9, 0x100, R0 ;  /* 0x0000010009097824 */ /* 0x000fc800078e0200 */
[C---:B----4-:R-:W-:Y:S01]  /*00d0*/  IMAD.WIDE R6, R9.reuse, 0x4, R6 ;  /* 0x0000000409067825 */ /* 0x050fe200078e0206 */
[----:B------:R-:W-:Y:S02]  /*00e0*/  LEA.HI R8, R8, R9, RZ, 0x4 ;  /* 0x0000000908087211 */ /* 0x000fe400078f20ff */
[C---:B------:R-:W-:Y:S01]  /*00f0*/  ISETP.GE.AND P0, PT, R9.reuse, 0x100, PT ;  /* 0x000001000900780c */ /* 0x040fe20003f06270 */
[----:B-----5:R-:W-:Y:S01]  /*0100*/  IMAD.WIDE R2, R9, 0x4, R2 ;  /* 0x0000000409027825 */ /* 0x020fe200078e0202 */
[----:B------:R-:W-:-:S04]  /*0110*/  SHF.R.S32.HI R8, RZ, 0x4, R8 ;  /* 0x00000004ff087819 */ /* 0x000fc80000011408 */
[----:B------:R-:W-:-:S04]  /*0120*/  LEA.HI R0, R8, R8, RZ, 0x2 ;  /* 0x0000000808007211 */ /* 0x000fc800078f10ff */
[----:B------:R-:W-:Y:S01]  /*0130*/  LOP3.LUT R11, R0, 0xfffffffc, RZ, 0xc0, !PT ;  /* 0xfffffffc000b7812 */ /* 0x000fe200078ec0ff */
[----:B------:R-:W-:Y:S02]  /*0140*/  HFMA2.MMA R0, -RZ, RZ, 0, 0 ;  /* 0x00000000ff007435 */ /* 0x000fe400000001ff */
[----:B------:R-:W3:Y:S01]  /*0150*/  @!P0 LDG.E.64 R12, desc[UR4][R6.64] ;  /* 0x00000004060c8981 */ /* 0x000ee2000c1e1b00 */
[----:B------:R-:W-:Y:S02]  /*0160*/  IADD3 R11, R8, -R11, RZ ;  /* 0x8000000b080b7210 */ /* 0x000fe40007ffe0ff */
[----:B------:R-:W-:-:S03]  /*0170*/  CS2R R8, SRZ ;  /* 0x0000000000087805 */ /* 0x000fc6000001ff00 */
[----:B--2---:R-:W-:-:S03]  /*0180*/  IMAD.WIDE R4, R11, 0x4, R4 ;  /* 0x000000040b047825 */ /* 0x004fc600078e0204 */
[----:B------:R-:W2:Y:S01]  /*0190*/  @!P0 LDG.E.64 R8, desc[UR4][R2.64] ;  /* 0x0000000402088981 */ /* 0x000ea2000c1e1b00 */
[----:B------:R-:W-:-:S03]  /*01a0*/  IMAD.MOV.U32 R11, RZ, RZ, RZ ;  /* 0x000000ffff0b7224 */ /* 0x000fc600078e00ff */
[----:B------:R-:W2:Y:S04]  /*01b0*/  @!P0 LDG.E.EL R0, desc[UR4][R4.64] ;  /* 0x0000000404008981 */ /* 0x000ea8000c2e1900 */
[----:B------:R-:W4:Y:S01]  /*01c0*/  @!P0 LDG.E.EL R11, desc[UR4][R4.64] ;  /* 0x00000004040b8981 */ /* 0x000f22000c2e1900 */
[----:B--2---:R-:W-:Y:S01]  /*01d0*/  FADD R0, R0, R9 ;  /* 0x0000000900007221 */ /* 0x004fe20000000000 */
[----:B----4-:R-:W-:-:S03]  /*01e0*/  FADD R11, R11, R8 ;  /* 0x000000080b0b7221 */ /* 0x010fc60000000000 */
[----:B---3--:R-:W-:Y:S01]  /*01f0*/  FMUL R13, R0, R13 ;  /* 0x0000000d000d7220 */ /* 0x008fe20000400000 */
[----:B------:R-:W-:Y:S01]  /*0200*/  FMUL R12, R11, R12 ;  /* 0x0000000c0b0c7220 */ /* 0x000fe20000400000 */
[----:B------:R-:W-:Y:S06]  /*0210*/  @P0 EXIT ;  /* 0x000000000000094d */ /* 0x000fec0003800000 */
[----:B------:R-:W-:Y:S01]  /*0220*/  STG.E.64 desc[UR4][R2.64], R12 ;  /* 0x0000000c02007986 */ /* 0x000fe2000c101b04 */
[----:B------:R-:W-:Y:S05]  /*0230*/  EXIT ;  /* 0x000000000000794d */ /* 0x000fea0003800000 */
.L_x_0:
[----:B------:R-:W-:-:S00]  /*0240*/  BRA `(.L_x_0) ;  /* 0xfffffffc00fc7947 */ /* 0x000fc0000383ffff */
[----:B------:R-:W-:-:S00]  /*0250*/  NOP ;  /* 0x0000000000007918 */ /* 0x000fc00000000000 */
        /* <DEDUP_REMOVED lines=10> */
.L_x_1:


//--------------------- .nv.constant0.triton_poi_fused_convolution_mul_5 --------------------------
	.section	.nv.constant0.triton_poi_fused_convolution_mul_5,"a",@progbits
	.sectionflags	@""
	.align	4
.nv.constant0.triton_poi_fused_convolution_mul_5:
	.zero		556
